//
// Generated by NVIDIA NVVM Compiler
//
// Compiler Build ID: CL-36424714
// Cuda compilation tools, release 13.0, V13.0.88
// Based on NVVM 20.0.0
//

.version 9.0
.target sm_100
.address_size 64

	// .globl	_ZN3cub18CUB_300001_SM_10006detail11EmptyKernelIvEEvv
.global .align 1 .b8 _ZN40_INTERNAL_f5596e36_4_k_cu_2ddd8e47_795664cuda3std3__45__cpo5beginE[1];
.global .align 1 .b8 _ZN40_INTERNAL_f5596e36_4_k_cu_2ddd8e47_795664cuda3std3__45__cpo3endE[1];
.global .align 1 .b8 _ZN40_INTERNAL_f5596e36_4_k_cu_2ddd8e47_795664cuda3std3__45__cpo6cbeginE[1];
.global .align 1 .b8 _ZN40_INTERNAL_f5596e36_4_k_cu_2ddd8e47_795664cuda3std3__45__cpo4cendE[1];
.global .align 1 .b8 _ZN40_INTERNAL_f5596e36_4_k_cu_2ddd8e47_795664cuda3std3__45__cpo6rbeginE[1];
.global .align 1 .b8 _ZN40_INTERNAL_f5596e36_4_k_cu_2ddd8e47_795664cuda3std3__45__cpo4rendE[1];
.global .align 1 .b8 _ZN40_INTERNAL_f5596e36_4_k_cu_2ddd8e47_795664cuda3std3__45__cpo7crbeginE[1];
.global .align 1 .b8 _ZN40_INTERNAL_f5596e36_4_k_cu_2ddd8e47_795664cuda3std3__45__cpo5crendE[1];
.global .align 1 .b8 _ZN40_INTERNAL_f5596e36_4_k_cu_2ddd8e47_795664cuda3std3__442_GLOBAL__N__f5596e36_4_k_cu_2ddd8e47_795666ignoreE[1];
.global .align 1 .b8 _ZN40_INTERNAL_f5596e36_4_k_cu_2ddd8e47_795664cuda3std3__419piecewise_constructE[1];
.global .align 1 .b8 _ZN40_INTERNAL_f5596e36_4_k_cu_2ddd8e47_795664cuda3std3__48in_placeE[1];
.global .align 1 .b8 _ZN40_INTERNAL_f5596e36_4_k_cu_2ddd8e47_795664cuda3std3__420unreachable_sentinelE[1];
.global .align 1 .b8 _ZN40_INTERNAL_f5596e36_4_k_cu_2ddd8e47_795664cuda3std3__47nulloptE[1];
.global .align 1 .b8 _ZN40_INTERNAL_f5596e36_4_k_cu_2ddd8e47_795664cuda3std3__48unexpectE[1];
.global .align 1 .b8 _ZN40_INTERNAL_f5596e36_4_k_cu_2ddd8e47_795664cuda3std6ranges3__45__cpo4swapE[1];
.global .align 1 .b8 _ZN40_INTERNAL_f5596e36_4_k_cu_2ddd8e47_795664cuda3std6ranges3__45__cpo9iter_moveE[1];
.global .align 1 .b8 _ZN40_INTERNAL_f5596e36_4_k_cu_2ddd8e47_795664cuda3std6ranges3__45__cpo5beginE[1];
.global .align 1 .b8 _ZN40_INTERNAL_f5596e36_4_k_cu_2ddd8e47_795664cuda3std6ranges3__45__cpo3endE[1];
.global .align 1 .b8 _ZN40_INTERNAL_f5596e36_4_k_cu_2ddd8e47_795664cuda3std6ranges3__45__cpo6cbeginE[1];
.global .align 1 .b8 _ZN40_INTERNAL_f5596e36_4_k_cu_2ddd8e47_795664cuda3std6ranges3__45__cpo4cendE[1];
.global .align 1 .b8 _ZN40_INTERNAL_f5596e36_4_k_cu_2ddd8e47_795664cuda3std6ranges3__45__cpo7advanceE[1];
.global .align 1 .b8 _ZN40_INTERNAL_f5596e36_4_k_cu_2ddd8e47_795664cuda3std6ranges3__45__cpo9iter_swapE[1];
.global .align 1 .b8 _ZN40_INTERNAL_f5596e36_4_k_cu_2ddd8e47_795664cuda3std6ranges3__45__cpo4nextE[1];
.global .align 1 .b8 _ZN40_INTERNAL_f5596e36_4_k_cu_2ddd8e47_795664cuda3std6ranges3__45__cpo4prevE[1];
.global .align 1 .b8 _ZN40_INTERNAL_f5596e36_4_k_cu_2ddd8e47_795664cuda3std6ranges3__45__cpo4dataE[1];
.global .align 1 .b8 _ZN40_INTERNAL_f5596e36_4_k_cu_2ddd8e47_795664cuda3std6ranges3__45__cpo5cdataE[1];
.global .align 1 .b8 _ZN40_INTERNAL_f5596e36_4_k_cu_2ddd8e47_795664cuda3std6ranges3__45__cpo4sizeE[1];
.global .align 1 .b8 _ZN40_INTERNAL_f5596e36_4_k_cu_2ddd8e47_795664cuda3std6ranges3__45__cpo5ssizeE[1];
.global .align 1 .b8 _ZN40_INTERNAL_f5596e36_4_k_cu_2ddd8e47_795664cuda3std6ranges3__45__cpo8distanceE[1];
.global .align 1 .b8 _ZN40_INTERNAL_f5596e36_4_k_cu_2ddd8e47_795666thrust24THRUST_300001_SM_1000_NS8cuda_cub3parE[1];
.global .align 1 .b8 _ZN40_INTERNAL_f5596e36_4_k_cu_2ddd8e47_795666thrust24THRUST_300001_SM_1000_NS8cuda_cub10par_nosyncE[1];
.global .align 1 .b8 _ZN40_INTERNAL_f5596e36_4_k_cu_2ddd8e47_795666thrust24THRUST_300001_SM_1000_NS6system6detail10sequential3seqE[1];
.global .align 1 .b8 _ZN40_INTERNAL_f5596e36_4_k_cu_2ddd8e47_795666thrust24THRUST_300001_SM_1000_NS12placeholders2_1E[1];
.global .align 1 .b8 _ZN40_INTERNAL_f5596e36_4_k_cu_2ddd8e47_795666thrust24THRUST_300001_SM_1000_NS12placeholders2_2E[1];
.global .align 1 .b8 _ZN40_INTERNAL_f5596e36_4_k_cu_2ddd8e47_795666thrust24THRUST_300001_SM_1000_NS12placeholders2_3E[1];
.global .align 1 .b8 _ZN40_INTERNAL_f5596e36_4_k_cu_2ddd8e47_795666thrust24THRUST_300001_SM_1000_NS12placeholders2_4E[1];
.global .align 1 .b8 _ZN40_INTERNAL_f5596e36_4_k_cu_2ddd8e47_795666thrust24THRUST_300001_SM_1000_NS12placeholders2_5E[1];
.global .align 1 .b8 _ZN40_INTERNAL_f5596e36_4_k_cu_2ddd8e47_795666thrust24THRUST_300001_SM_1000_NS12placeholders2_6E[1];
.global .align 1 .b8 _ZN40_INTERNAL_f5596e36_4_k_cu_2ddd8e47_795666thrust24THRUST_300001_SM_1000_NS12placeholders2_7E[1];
.global .align 1 .b8 _ZN40_INTERNAL_f5596e36_4_k_cu_2ddd8e47_795666thrust24THRUST_300001_SM_1000_NS12placeholders2_8E[1];
.global .align 1 .b8 _ZN40_INTERNAL_f5596e36_4_k_cu_2ddd8e47_795666thrust24THRUST_300001_SM_1000_NS12placeholders2_9E[1];
.global .align 1 .b8 _ZN40_INTERNAL_f5596e36_4_k_cu_2ddd8e47_795666thrust24THRUST_300001_SM_1000_NS12placeholders3_10E[1];
.global .align 1 .b8 _ZN40_INTERNAL_f5596e36_4_k_cu_2ddd8e47_795666thrust24THRUST_300001_SM_1000_NS3seqE[1];

.visible .entry _ZN3cub18CUB_300001_SM_10006detail11EmptyKernelIvEEvv()
{


	ret;

}


// ===== COMPILED SASS (sm_100) =====

	.target	sm_100

	.elftype	@"ET_EXEC"


//--------------------- .note.nv.tkinfo           --------------------------
	.section	.note.nv.tkinfo,"",@"SHT_NOTE"
	.sectionflags	@"SHF_NOTE_NV_TKINFO"
	.tkinfo
        /*0018*/ 	.word	0x00000002
        /*0030*/ 	.string	""
        /*0030*/ 	.string	"ptxas"
        /*0030*/ 	.string	"Cuda compilation tools, release 13.0, V13.0.88"
        /*0030*/ 	.string	"Build cuda_13.0.r13.0/compiler.36424714_0"
        /*0030*/ 	.string	"-arch sm_100 -m 64 "



//--------------------- .note.nv.cuinfo           --------------------------
	.section	.note.nv.cuinfo,"",@"SHT_NOTE"
	.sectionflags	@"SHF_NOTE_NV_CUINFO"
        /*0018*/ 	.short	0x0002
        /*001a*/ 	.short	0x0064
        /*001c*/ 	.short	0x0082
	.zero		2


//--------------------- .nv.info                  --------------------------
	.section	.nv.info,"",@"SHT_CUDA_INFO"
	.align	4


	//----- nvinfo : EIATTR_REGCOUNT
	.align		4
        /*0000*/ 	.byte	0x04, 0x2f
        /*0002*/ 	.short	(.L_44 - .L_43)
	.align		4
.L_43:
        /*0004*/ 	.word	index@(_ZN3cub18CUB_300001_SM_10006detail11EmptyKernelIvEEvv)
        /*0008*/ 	.word	0x00000004


	//----- nvinfo : EIATTR_FRAME_SIZE
	.align		4
.L_44:
        /*000c*/ 	.byte	0x04, 0x11
        /*000e*/ 	.short	(.L_46 - .L_45)
	.align		4
.L_45:
        /*0010*/ 	.word	index@(_ZN3cub18CUB_300001_SM_10006detail11EmptyKernelIvEEvv)
        /*0014*/ 	.word	0x00000000


	//----- nvinfo : EIATTR_MIN_STACK_SIZE
	.align		4
.L_46:
        /*0018*/ 	.byte	0x04, 0x12
        /*001a*/ 	.short	(.L_48 - .L_47)
	.align		4
.L_47:
        /*001c*/ 	.word	index@(_ZN3cub18CUB_300001_SM_10006detail11EmptyKernelIvEEvv)
        /*0020*/ 	.word	0x00000000
.L_48:


//--------------------- .nv.compat                --------------------------
	.section	.nv.compat,"",@"SHT_CUDA_COMPAT_INFO"
	.align	4
        /*0000*/ 	.byte	0x02, 0x09, 0x00, 0x00, 0x02, 0x02, 0x01, 0x00, 0x02, 0x05, 0x05, 0x00, 0x03, 0x07, 0x01, 0x01
        /*0010*/ 	.byte	0x02, 0x03, 0x00, 0x00, 0x02, 0x06, 0x01, 0x00, 0x04, 0x0b, 0x08, 0x00, 0x09, 0x00, 0x00, 0x00
        /*0020*/ 	.byte	0x00, 0x00, 0x00, 0x00


//--------------------- .nv.info._ZN3cub18CUB_300001_SM_10006detail11EmptyKernelIvEEvv --------------------------
	.section	.nv.info._ZN3cub18CUB_300001_SM_10006detail11EmptyKernelIvEEvv,"",@"SHT_CUDA_INFO"
	.sectionflags	@""
	.align	4


	//----- nvinfo : EIATTR_CUDA_API_VERSION
	.align		4
        /*0000*/ 	.byte	0x04, 0x37
        /*0002*/ 	.short	(.L_50 - .L_49)
.L_49:
        /*0004*/ 	.word	0x00000082


	//----- nvinfo : EIATTR_SPARSE_MMA_MASK
	.align		4
.L_50:
        /*0008*/ 	.byte	0x03, 0x50
        /*000a*/ 	.short	0x0000


	//----- nvinfo : EIATTR_MAXREG_COUNT
	.align		4
        /*000c*/ 	.byte	0x03, 0x1b
        /*000e*/ 	.short	0x00ff


	//----- nvinfo : EIATTR_MERCURY_ISA_VERSION
	.align		4
        /*0010*/ 	.byte	0x03, 0x5f
        /*0012*/ 	.short	0x0101


	//----- nvinfo : EIATTR_VRC_CTA_INIT_COUNT
	.align		4
        /*0014*/ 	.byte	0x02, 0x4a
	.zero		1
	.zero		1


	//----- nvinfo : EIATTR_EXIT_INSTR_OFFSETS
	.align		4
        /*0018*/ 	.byte	0x04, 0x1c
        /*001a*/ 	.short	(.L_52 - .L_51)


	//   ....[0]....
.L_51:
        /*001c*/ 	.word	0x00000010


	//----- nvinfo : EIATTR_SW_WAR
	.align		4
.L_52:
        /*0020*/ 	.byte	0x04, 0x36
        /*0022*/ 	.short	(.L_54 - .L_53)
.L_53:
        /*0024*/ 	.word	0x00000008
.L_54:


//--------------------- .nv.callgraph             --------------------------
	.section	.nv.callgraph,"",@"SHT_CUDA_CALLGRAPH"
	.align	4
	.sectionentsize	8
	.align		4
        /*0000*/ 	.word	0x00000000
	.align		4
        /*0004*/ 	.word	0xffffffff
	.align		4
        /*0008*/ 	.word	0x00000000
	.align		4
        /*000c*/ 	.word	0xfffffffe
	.align		4
        /*0010*/ 	.word	0x00000000
	.align		4
        /*0014*/ 	.word	0xfffffffd
	.align		4
        /*0018*/ 	.word	0x00000000
	.align		4
        /*001c*/ 	.word	0xfffffffc


//--------------------- .nv.constant4             --------------------------
	.section	.nv.constant4,"a",@progbits
	.align	8
	.align		8
.nv.constant4:
        /*0000*/ 	.dword	_ZN40_INTERNAL_f5596e36_4_k_cu_2ddd8e47_798654cuda3std3__45__cpo5beginE
	.align		8
        /*0008*/ 	.dword	_ZN40_INTERNAL_f5596e36_4_k_cu_2ddd8e47_798654cuda3std3__45__cpo3endE
	.align		8
        /*0010*/ 	.dword	_ZN40_INTERNAL_f5596e36_4_k_cu_2ddd8e47_798654cuda3std3__45__cpo6cbeginE
	.align		8
        /*0018*/ 	.dword	_ZN40_INTERNAL_f5596e36_4_k_cu_2ddd8e47_798654cuda3std3__45__cpo4cendE
	.align		8
        /*0020*/ 	.dword	_ZN40_INTERNAL_f5596e36_4_k_cu_2ddd8e47_798654cuda3std3__45__cpo6rbeginE
	.align		8
        /*0028*/ 	.dword	_ZN40_INTERNAL_f5596e36_4_k_cu_2ddd8e47_798654cuda3std3__45__cpo4rendE
	.align		8
        /*0030*/ 	.dword	_ZN40_INTERNAL_f5596e36_4_k_cu_2ddd8e47_798654cuda3std3__45__cpo7crbeginE
	.align		8
        /*0038*/ 	.dword	_ZN40_INTERNAL_f5596e36_4_k_cu_2ddd8e47_798654cuda3std3__45__cpo5crendE
	.align		8
        /*0040*/ 	.dword	_ZN40_INTERNAL_f5596e36_4_k_cu_2ddd8e47_798654cuda3std3__442_GLOBAL__N__f5596e36_4_k_cu_2ddd8e47_798656ignoreE
	.align		8
        /*0048*/ 	.dword	_ZN40_INTERNAL_f5596e36_4_k_cu_2ddd8e47_798654cuda3std3__419piecewise_constructE
	.align		8
        /*0050*/ 	.dword	_ZN40_INTERNAL_f5596e36_4_k_cu_2ddd8e47_798654cuda3std3__48in_placeE
	.align		8
        /*0058*/ 	.dword	_ZN40_INTERNAL_f5596e36_4_k_cu_2ddd8e47_798654cuda3std3__420unreachable_sentinelE
	.align		8
        /*0060*/ 	.dword	_ZN40_INTERNAL_f5596e36_4_k_cu_2ddd8e47_798654cuda3std3__47nulloptE
	.align		8
        /*0068*/ 	.dword	_ZN40_INTERNAL_f5596e36_4_k_cu_2ddd8e47_798654cuda3std3__48unexpectE
	.align		8
        /*0070*/ 	.dword	_ZN40_INTERNAL_f5596e36_4_k_cu_2ddd8e47_798654cuda3std6ranges3__45__cpo4swapE
	.align		8
        /*0078*/ 	.dword	_ZN40_INTERNAL_f5596e36_4_k_cu_2ddd8e47_798654cuda3std6ranges3__45__cpo9iter_moveE
	.align		8
        /*0080*/ 	.dword	_ZN40_INTERNAL_f5596e36_4_k_cu_2ddd8e47_798654cuda3std6ranges3__45__cpo5beginE
	.align		8
        /*0088*/ 	.dword	_ZN40_INTERNAL_f5596e36_4_k_cu_2ddd8e47_798654cuda3std6ranges3__45__cpo3endE
	.align		8
        /*0090*/ 	.dword	_ZN40_INTERNAL_f5596e36_4_k_cu_2ddd8e47_798654cuda3std6ranges3__45__cpo6cbeginE
	.align		8
        /*0098*/ 	.dword	_ZN40_INTERNAL_f5596e36_4_k_cu_2ddd8e47_798654cuda3std6ranges3__45__cpo4cendE
	.align		8
        /*00a0*/ 	.dword	_ZN40_INTERNAL_f5596e36_4_k_cu_2ddd8e47_798654cuda3std6ranges3__45__cpo7advanceE
	.align		8
        /*00a8*/ 	.dword	_ZN40_INTERNAL_f5596e36_4_k_cu_2ddd8e47_798654cuda3std6ranges3__45__cpo9iter_swapE
	.align		8
        /*00b0*/ 	.dword	_ZN40_INTERNAL_f5596e36_4_k_cu_2ddd8e47_798654cuda3std6ranges3__45__cpo4nextE
	.align		8
        /*00b8*/ 	.dword	_ZN40_INTERNAL_f5596e36_4_k_cu_2ddd8e47_798654cuda3std6ranges3__45__cpo4prevE
	.align		8
        /*00c0*/ 	.dword	_ZN40_INTERNAL_f5596e36_4_k_cu_2ddd8e47_798654cuda3std6ranges3__45__cpo4dataE
	.align		8
        /*00c8*/ 	.dword	_ZN40_INTERNAL_f5596e36_4_k_cu_2ddd8e47_798654cuda3std6ranges3__45__cpo5cdataE
	.align		8
        /*00d0*/ 	.dword	_ZN40_INTERNAL_f5596e36_4_k_cu_2ddd8e47_798654cuda3std6ranges3__45__cpo4sizeE
	.align		8
        /*00d8*/ 	.dword	_ZN40_INTERNAL_f5596e36_4_k_cu_2ddd8e47_798654cuda3std6ranges3__45__cpo5ssizeE
	.align		8
        /*00e0*/ 	.dword	_ZN40_INTERNAL_f5596e36_4_k_cu_2ddd8e47_798654cuda3std6ranges3__45__cpo8distanceE
	.align		8
        /*00e8*/ 	.dword	_ZN40_INTERNAL_f5596e36_4_k_cu_2ddd8e47_798656thrust24THRUST_300001_SM_1000_NS8cuda_cub3parE
	.align		8
        /*00f0*/ 	.dword	_ZN40_INTERNAL_f5596e36_4_k_cu_2ddd8e47_798656thrust24THRUST_300001_SM_1000_NS8cuda_cub10par_nosyncE
	.align		8
        /*00f8*/ 	.dword	_ZN40_INTERNAL_f5596e36_4_k_cu_2ddd8e47_798656thrust24THRUST_300001_SM_1000_NS6system6detail10sequential3seqE
	.align		8
        /*0100*/ 	.dword	_ZN40_INTERNAL_f5596e36_4_k_cu_2ddd8e47_798656thrust24THRUST_300001_SM_1000_NS12placeholders2_1E
	.align		8
        /*0108*/ 	.dword	_ZN40_INTERNAL_f5596e36_4_k_cu_2ddd8e47_798656thrust24THRUST_300001_SM_1000_NS12placeholders2_2E
	.align		8
        /*0110*/ 	.dword	_ZN40_INTERNAL_f5596e36_4_k_cu_2ddd8e47_798656thrust24THRUST_300001_SM_1000_NS12placeholders2_3E
	.align		8
        /*0118*/ 	.dword	_ZN40_INTERNAL_f5596e36_4_k_cu_2ddd8e47_798656thrust24THRUST_300001_SM_1000_NS12placeholders2_4E
	.align		8
        /*0120*/ 	.dword	_ZN40_INTERNAL_f5596e36_4_k_cu_2ddd8e47_798656thrust24THRUST_300001_SM_1000_NS12placeholders2_5E
	.align		8
        /*0128*/ 	.dword	_ZN40_INTERNAL_f5596e36_4_k_cu_2ddd8e47_798656thrust24THRUST_300001_SM_1000_NS12placeholders2_6E
	.align		8
        /*0130*/ 	.dword	_ZN40_INTERNAL_f5596e36_4_k_cu_2ddd8e47_798656thrust24THRUST_300001_SM_1000_NS12placeholders2_7E
	.align		8
        /*0138*/ 	.dword	_ZN40_INTERNAL_f5596e36_4_k_cu_2ddd8e47_798656thrust24THRUST_300001_SM_1000_NS12placeholders2_8E
	.align		8
        /*0140*/ 	.dword	_ZN40_INTERNAL_f5596e36_4_k_cu_2ddd8e47_798656thrust24THRUST_300001_SM_1000_NS12placeholders2_9E
	.align		8
        /*0148*/ 	.dword	_ZN40_INTERNAL_f5596e36_4_k_cu_2ddd8e47_798656thrust24THRUST_300001_SM_1000_NS12placeholders3_10E
	.align		8
        /*0150*/ 	.dword	_ZN40_INTERNAL_f5596e36_4_k_cu_2ddd8e47_798656thrust24THRUST_300001_SM_1000_NS3seqE


//--------------------- .text._ZN3cub18CUB_300001_SM_10006detail11EmptyKernelIvEEvv --------------------------
	.section	.text._ZN3cub18CUB_300001_SM_10006detail11EmptyKernelIvEEvv,"ax",@progbits
	.align	128
        .global         _ZN3cub18CUB_300001_SM_10006detail11EmptyKernelIvEEvv
        .type           _ZN3cub18CUB_300001_SM_10006detail11EmptyKernelIvEEvv,@function
        .size           _ZN3cub18CUB_300001_SM_10006detail11EmptyKernelIvEEvv,(.L_x_1 - _ZN3cub18CUB_300001_SM_10006detail11EmptyKernelIvEEvv)
        .other          _ZN3cub18CUB_300001_SM_10006detail11EmptyKernelIvEEvv,@"STO_CUDA_ENTRY STV_DEFAULT"
_ZN3cub18CUB_300001_SM_10006detail11EmptyKernelIvEEvv:
.text._ZN3cub18CUB_300001_SM_10006detail11EmptyKernelIvEEvv:
[----:B------:R-:W-:Y:S01]  /*0000*/  LDC R1, c[0x0][0x37c] ;  /* 0x0000df00ff017b82 */ /* 0x000fe20000000800 */
[----:B------:R-:W-:Y:S05]  /*0010*/  EXIT ;  /* 0x000000000000794d */ /* 0x000fea0003800000 */
.L_x_0:
[----:B------:R-:W-:-:S00]  /*0020*/  BRA `(.L_x_0) ;  /* 0xfffffffc00fc7947 */ /* 0x000fc0000383ffff */
[----:B------:R-:W-:-:S00]  /*0030*/  NOP ;  /* 0x0000000000007918 */ /* 0x000fc00000000000 */
        /* <DEDUP_REMOVED lines=12> */
.L_x_1:


//--------------------- .nv.shared.reserved.0     --------------------------
	.section	.nv.shared.reserved.0,"aw",@nobits
	.weak		__nv_reservedSMEM_offset_0_alias
	.size		__nv_reservedSMEM_offset_0_alias, 0, 64
	.other		__nv_reservedSMEM_offset_0_alias,@"STO_CUDA_RESERVED_SHARED STV_DEFAULT"
__nv_reservedSMEM_offset_0_alias:
	.zero		0
	.zero		64


//--------------------- .nv.global                --------------------------
	.section	.nv.global,"aw",@nobits
.nv.global:
	.type		_ZN40_INTERNAL_f5596e36_4_k_cu_2ddd8e47_798656thrust24THRUST_300001_SM_1000_NS3seqE,@object
	.size		_ZN40_INTERNAL_f5596e36_4_k_cu_2ddd8e47_798656thrust24THRUST_300001_SM_1000_NS3seqE,(_ZN40_INTERNAL_f5596e36_4_k_cu_2ddd8e47_798654cuda3std3__48in_placeE - _ZN40_INTERNAL_f5596e36_4_k_cu_2ddd8e47_798656thrust24THRUST_300001_SM_1000_NS3seqE)
_ZN40_INTERNAL_f5596e36_4_k_cu_2ddd8e47_798656thrust24THRUST_300001_SM_1000_NS3seqE:
	.zero		1
	.type		_ZN40_INTERNAL_f5596e36_4_k_cu_2ddd8e47_798654cuda3std3__48in_placeE,@object
	.size		_ZN40_INTERNAL_f5596e36_4_k_cu_2ddd8e47_798654cuda3std3__48in_placeE,(_ZN40_INTERNAL_f5596e36_4_k_cu_2ddd8e47_798654cuda3std6ranges3__45__cpo4sizeE - _ZN40_INTERNAL_f5596e36_4_k_cu_2ddd8e47_798654cuda3std3__48in_placeE)
_ZN40_INTERNAL_f5596e36_4_k_cu_2ddd8e47_798654cuda3std3__48in_placeE:
	.zero		1
	.type		_ZN40_INTERNAL_f5596e36_4_k_cu_2ddd8e47_798654cuda3std6ranges3__45__cpo4sizeE,@object
	.size		_ZN40_INTERNAL_f5596e36_4_k_cu_2ddd8e47_798654cuda3std6ranges3__45__cpo4sizeE,(_ZN40_INTERNAL_f5596e36_4_k_cu_2ddd8e47_798656thrust24THRUST_300001_SM_1000_NS12placeholders2_3E - _ZN40_INTERNAL_f5596e36_4_k_cu_2ddd8e47_798654cuda3std6ranges3__45__cpo4sizeE)
_ZN40_INTERNAL_f5596e36_4_k_cu_2ddd8e47_798654cuda3std6ranges3__45__cpo4sizeE:
	.zero		1
	.type		_ZN40_INTERNAL_f5596e36_4_k_cu_2ddd8e47_798656thrust24THRUST_300001_SM_1000_NS12placeholders2_3E,@object
	.size		_ZN40_INTERNAL_f5596e36_4_k_cu_2ddd8e47_798656thrust24THRUST_300001_SM_1000_NS12placeholders2_3E,(_ZN40_INTERNAL_f5596e36_4_k_cu_2ddd8e47_798654cuda3std3__45__cpo6cbeginE - _ZN40_INTERNAL_f5596e36_4_k_cu_2ddd8e47_798656thrust24THRUST_300001_SM_1000_NS12placeholders2_3E)
_ZN40_INTERNAL_f5596e36_4_k_cu_2ddd8e47_798656thrust24THRUST_300001_SM_1000_NS12placeholders2_3E:
	.zero		1
	.type		_ZN40_INTERNAL_f5596e36_4_k_cu_2ddd8e47_798654cuda3std3__45__cpo6cbeginE,@object
	.size		_ZN40_INTERNAL_f5596e36_4_k_cu_2ddd8e47_798654cuda3std3__45__cpo6cbeginE,(_ZN40_INTERNAL_f5596e36_4_k_cu_2ddd8e47_798654cuda3std6ranges3__45__cpo6cbeginE - _ZN40_INTERNAL_f5596e36_4_k_cu_2ddd8e47_798654cuda3std3__45__cpo6cbeginE)
_ZN40_INTERNAL_f5596e36_4_k_cu_2ddd8e47_798654cuda3std3__45__cpo6cbeginE:
	.zero		1
	.type		_ZN40_INTERNAL_f5596e36_4_k_cu_2ddd8e47_798654cuda3std6ranges3__45__cpo6cbeginE,@object
	.size		_ZN40_INTERNAL_f5596e36_4_k_cu_2ddd8e47_798654cuda3std6ranges3__45__cpo6cbeginE,(_ZN40_INTERNAL_f5596e36_4_k_cu_2ddd8e47_798656thrust24THRUST_300001_SM_1000_NS12placeholders2_7E - _ZN40_INTERNAL_f5596e36_4_k_cu_2ddd8e47_798654cuda3std6ranges3__45__cpo6cbeginE)
_ZN40_INTERNAL_f5596e36_4_k_cu_2ddd8e47_798654cuda3std6ranges3__45__cpo6cbeginE:
	.zero		1
	.type		_ZN40_INTERNAL_f5596e36_4_k_cu_2ddd8e47_798656thrust24THRUST_300001_SM_1000_NS12placeholders2_7E,@object
	.size		_ZN40_INTERNAL_f5596e36_4_k_cu_2ddd8e47_798656thrust24THRUST_300001_SM_1000_NS12placeholders2_7E,(_ZN40_INTERNAL_f5596e36_4_k_cu_2ddd8e47_798654cuda3std3__45__cpo7crbeginE - _ZN40_INTERNAL_f5596e36_4_k_cu_2ddd8e47_798656thrust24THRUST_300001_SM_1000_NS12placeholders2_7E)
_ZN40_INTERNAL_f5596e36_4_k_cu_2ddd8e47_798656thrust24THRUST_300001_SM_1000_NS12placeholders2_7E:
	.zero		1
	.type		_ZN40_INTERNAL_f5596e36_4_k_cu_2ddd8e47_798654cuda3std3__45__cpo7crbeginE,@object
	.size		_ZN40_INTERNAL_f5596e36_4_k_cu_2ddd8e47_798654cuda3std3__45__cpo7crbeginE,(_ZN40_INTERNAL_f5596e36_4_k_cu_2ddd8e47_798654cuda3std6ranges3__45__cpo4nextE - _ZN40_INTERNAL_f5596e36_4_k_cu_2ddd8e47_798654cuda3std3__45__cpo7crbeginE)
_ZN40_INTERNAL_f5596e36_4_k_cu_2ddd8e47_798654cuda3std3__45__cpo7crbeginE:
	.zero		1
	.type		_ZN40_INTERNAL_f5596e36_4_k_cu_2ddd8e47_798654cuda3std6ranges3__45__cpo4nextE,@object
	.size		_ZN40_INTERNAL_f5596e36_4_k_cu_2ddd8e47_798654cuda3std6ranges3__45__cpo4nextE,(_ZN40_INTERNAL_f5596e36_4_k_cu_2ddd8e47_798654cuda3std6ranges3__45__cpo4swapE - _ZN40_INTERNAL_f5596e36_4_k_cu_2ddd8e47_798654cuda3std6ranges3__45__cpo4nextE)
_ZN40_INTERNAL_f5596e36_4_k_cu_2ddd8e47_798654cuda3std6ranges3__45__cpo4nextE:
	.zero		1
	.type		_ZN40_INTERNAL_f5596e36_4_k_cu_2ddd8e47_798654cuda3std6ranges3__45__cpo4swapE,@object
	.size		_ZN40_INTERNAL_f5596e36_4_k_cu_2ddd8e47_798654cuda3std6ranges3__45__cpo4swapE,(_ZN40_INTERNAL_f5596e36_4_k_cu_2ddd8e47_798656thrust24THRUST_300001_SM_1000_NS8cuda_cub10par_nosyncE - _ZN40_INTERNAL_f5596e36_4_k_cu_2ddd8e47_798654cuda3std6ranges3__45__cpo4swapE)
_ZN40_INTERNAL_f5596e36_4_k_cu_2ddd8e47_798654cuda3std6ranges3__45__cpo4swapE:
	.zero		1
	.type		_ZN40_INTERNAL_f5596e36_4_k_cu_2ddd8e47_798656thrust24THRUST_300001_SM_1000_NS8cuda_cub10par_nosyncE,@object
	.size		_ZN40_INTERNAL_f5596e36_4_k_cu_2ddd8e47_798656thrust24THRUST_300001_SM_1000_NS8cuda_cub10par_nosyncE,(_ZN40_INTERNAL_f5596e36_4_k_cu_2ddd8e47_798656thrust24THRUST_300001_SM_1000_NS12placeholders2_9E - _ZN40_INTERNAL_f5596e36_4_k_cu_2ddd8e47_798656thrust24THRUST_300001_SM_1000_NS8cuda_cub10par_nosyncE)
_ZN40_INTERNAL_f5596e36_4_k_cu_2ddd8e47_798656thrust24THRUST_300001_SM_1000_NS8cuda_cub10par_nosyncE:
	.zero		1
	.type		_ZN40_INTERNAL_f5596e36_4_k_cu_2ddd8e47_798656thrust24THRUST_300001_SM_1000_NS12placeholders2_9E,@object
	.size		_ZN40_INTERNAL_f5596e36_4_k_cu_2ddd8e47_798656thrust24THRUST_300001_SM_1000_NS12placeholders2_9E,(_ZN40_INTERNAL_f5596e36_4_k_cu_2ddd8e47_798654cuda3std3__442_GLOBAL__N__f5596e36_4_k_cu_2ddd8e47_798656ignoreE - _ZN40_INTERNAL_f5596e36_4_k_cu_2ddd8e47_798656thrust24THRUST_300001_SM_1000_NS12placeholders2_9E)
_ZN40_INTERNAL_f5596e36_4_k_cu_2ddd8e47_798656thrust24THRUST_300001_SM_1000_NS12placeholders2_9E:
	.zero		1
	.type		_ZN40_INTERNAL_f5596e36_4_k_cu_2ddd8e47_798654cuda3std3__442_GLOBAL__N__f5596e36_4_k_cu_2ddd8e47_798656ignoreE,@object
	.size		_ZN40_INTERNAL_f5596e36_4_k_cu_2ddd8e47_798654cuda3std3__442_GLOBAL__N__f5596e36_4_k_cu_2ddd8e47_798656ignoreE,(_ZN40_INTERNAL_f5596e36_4_k_cu_2ddd8e47_798654cuda3std6ranges3__45__cpo4dataE - _ZN40_INTERNAL_f5596e36_4_k_cu_2ddd8e47_798654cuda3std3__442_GLOBAL__N__f5596e36_4_k_cu_2ddd8e47_798656ignoreE)
_ZN40_INTERNAL_f5596e36_4_k_cu_2ddd8e47_798654cuda3std3__442_GLOBAL__N__f5596e36_4_k_cu_2ddd8e47_798656ignoreE:
	.zero		1
	.type		_ZN40_INTERNAL_f5596e36_4_k_cu_2ddd8e47_798654cuda3std6ranges3__45__cpo4dataE,@object
	.size		_ZN40_INTERNAL_f5596e36_4_k_cu_2ddd8e47_798654cuda3std6ranges3__45__cpo4dataE,(_ZN40_INTERNAL_f5596e36_4_k_cu_2ddd8e47_798656thrust24THRUST_300001_SM_1000_NS12placeholders2_1E - _ZN40_INTERNAL_f5596e36_4_k_cu_2ddd8e47_798654cuda3std6ranges3__45__cpo4dataE)
_ZN40_INTERNAL_f5596e36_4_k_cu_2ddd8e47_798654cuda3std6ranges3__45__cpo4dataE:
	.zero		1
	.type		_ZN40_INTERNAL_f5596e36_4_k_cu_2ddd8e47_798656thrust24THRUST_300001_SM_1000_NS12placeholders2_1E,@object
	.size		_ZN40_INTERNAL_f5596e36_4_k_cu_2ddd8e47_798656thrust24THRUST_300001_SM_1000_NS12placeholders2_1E,(_ZN40_INTERNAL_f5596e36_4_k_cu_2ddd8e47_798654cuda3std3__45__cpo5beginE - _ZN40_INTERNAL_f5596e36_4_k_cu_2ddd8e47_798656thrust24THRUST_300001_SM_1000_NS12placeholders2_1E)
_ZN40_INTERNAL_f5596e36_4_k_cu_2ddd8e47_798656thrust24THRUST_300001_SM_1000_NS12placeholders2_1E:
	.zero		1
	.type		_ZN40_INTERNAL_f5596e36_4_k_cu_2ddd8e47_798654cuda3std3__45__cpo5beginE,@object
	.size		_ZN40_INTERNAL_f5596e36_4_k_cu_2ddd8e47_798654cuda3std3__45__cpo5beginE,(_ZN40_INTERNAL_f5596e36_4_k_cu_2ddd8e47_798654cuda3std6ranges3__45__cpo5beginE - _ZN40_INTERNAL_f5596e36_4_k_cu_2ddd8e47_798654cuda3std3__45__cpo5beginE)
_ZN40_INTERNAL_f5596e36_4_k_cu_2ddd8e47_798654cuda3std3__45__cpo5beginE:
	.zero		1
	.type		_ZN40_INTERNAL_f5596e36_4_k_cu_2ddd8e47_798654cuda3std6ranges3__45__cpo5beginE,@object
	.size		_ZN40_INTERNAL_f5596e36_4_k_cu_2ddd8e47_798654cuda3std6ranges3__45__cpo5beginE,(_ZN40_INTERNAL_f5596e36_4_k_cu_2ddd8e47_798656thrust24THRUST_300001_SM_1000_NS12placeholders2_5E - _ZN40_INTERNAL_f5596e36_4_k_cu_2ddd8e47_798654cuda3std6ranges3__45__cpo5beginE)
_ZN40_INTERNAL_f5596e36_4_k_cu_2ddd8e47_798654cuda3std6ranges3__45__cpo5beginE:
	.zero		1
	.type		_ZN40_INTERNAL_f5596e36_4_k_cu_2ddd8e47_798656thrust24THRUST_300001_SM_1000_NS12placeholders2_5E,@object
	.size		_ZN40_INTERNAL_f5596e36_4_k_cu_2ddd8e47_798656thrust24THRUST_300001_SM_1000_NS12placeholders2_5E,(_ZN40_INTERNAL_f5596e36_4_k_cu_2ddd8e47_798654cuda3std3__45__cpo6rbeginE - _ZN40_INTERNAL_f5596e36_4_k_cu_2ddd8e47_798656thrust24THRUST_300001_SM_1000_NS12placeholders2_5E)
_ZN40_INTERNAL_f5596e36_4_k_cu_2ddd8e47_798656thrust24THRUST_300001_SM_1000_NS12placeholders2_5E:
	.zero		1
	.type		_ZN40_INTERNAL_f5596e36_4_k_cu_2ddd8e47_798654cuda3std3__45__cpo6rbeginE,@object
	.size		_ZN40_INTERNAL_f5596e36_4_k_cu_2ddd8e47_798654cuda3std3__45__cpo6rbeginE,(_ZN40_INTERNAL_f5596e36_4_k_cu_2ddd8e47_798654cuda3std6ranges3__45__cpo7advanceE - _ZN40_INTERNAL_f5596e36_4_k_cu_2ddd8e47_798654cuda3std3__45__cpo6rbeginE)
_ZN40_INTERNAL_f5596e36_4_k_cu_2ddd8e47_798654cuda3std3__45__cpo6rbeginE:
	.zero		1
	.type		_ZN40_INTERNAL_f5596e36_4_k_cu_2ddd8e47_798654cuda3std6ranges3__45__cpo7advanceE,@object
	.size		_ZN40_INTERNAL_f5596e36_4_k_cu_2ddd8e47_798654cuda3std6ranges3__45__cpo7advanceE,(_ZN40_INTERNAL_f5596e36_4_k_cu_2ddd8e47_798654cuda3std3__47nulloptE - _ZN40_INTERNAL_f5596e36_4_k_cu_2ddd8e47_798654cuda3std6ranges3__45__cpo7advanceE)
_ZN40_INTERNAL_f5596e36_4_k_cu_2ddd8e47_798654cuda3std6ranges3__45__cpo7advanceE:
	.zero		1
	.type		_ZN40_INTERNAL_f5596e36_4_k_cu_2ddd8e47_798654cuda3std3__47nulloptE,@object
	.size		_ZN40_INTERNAL_f5596e36_4_k_cu_2ddd8e47_798654cuda3std3__47nulloptE,(_ZN40_INTERNAL_f5596e36_4_k_cu_2ddd8e47_798654cuda3std6ranges3__45__cpo8distanceE - _ZN40_INTERNAL_f5596e36_4_k_cu_2ddd8e47_798654cuda3std3__47nulloptE)
_ZN40_INTERNAL_f5596e36_4_k_cu_2ddd8e47_798654cuda3std3__47nulloptE:
	.zero		1
	.type		_ZN40_INTERNAL_f5596e36_4_k_cu_2ddd8e47_798654cuda3std6ranges3__45__cpo8distanceE,@object
	.size		_ZN40_INTERNAL_f5596e36_4_k_cu_2ddd8e47_798654cuda3std6ranges3__45__cpo8distanceE,(_ZN40_INTERNAL_f5596e36_4_k_cu_2ddd8e47_798656thrust24THRUST_300001_SM_1000_NS12placeholders3_10E - _ZN40_INTERNAL_f5596e36_4_k_cu_2ddd8e47_798654cuda3std6ranges3__45__cpo8distanceE)
_ZN40_INTERNAL_f5596e36_4_k_cu_2ddd8e47_798654cuda3std6ranges3__45__cpo8distanceE:
	.zero		1
	.type		_ZN40_INTERNAL_f5596e36_4_k_cu_2ddd8e47_798656thrust24THRUST_300001_SM_1000_NS12placeholders3_10E,@object
	.size		_ZN40_INTERNAL_f5596e36_4_k_cu_2ddd8e47_798656thrust24THRUST_300001_SM_1000_NS12placeholders3_10E,(_ZN40_INTERNAL_f5596e36_4_k_cu_2ddd8e47_798654cuda3std3__419piecewise_constructE - _ZN40_INTERNAL_f5596e36_4_k_cu_2ddd8e47_798656thrust24THRUST_300001_SM_1000_NS12placeholders3_10E)
_ZN40_INTERNAL_f5596e36_4_k_cu_2ddd8e47_798656thrust24THRUST_300001_SM_1000_NS12placeholders3_10E:
	.zero		1
	.type		_ZN40_INTERNAL_f5596e36_4_k_cu_2ddd8e47_798654cuda3std3__419piecewise_constructE,@object
	.size		_ZN40_INTERNAL_f5596e36_4_k_cu_2ddd8e47_798654cuda3std3__419piecewise_constructE,(_ZN40_INTERNAL_f5596e36_4_k_cu_2ddd8e47_798654cuda3std6ranges3__45__cpo5cdataE - _ZN40_INTERNAL_f5596e36_4_k_cu_2ddd8e47_798654cuda3std3__419piecewise_constructE)
_ZN40_INTERNAL_f5596e36_4_k_cu_2ddd8e47_798654cuda3std3__419piecewise_constructE:
	.zero		1
	.type		_ZN40_INTERNAL_f5596e36_4_k_cu_2ddd8e47_798654cuda3std6ranges3__45__cpo5cdataE,@object
	.size		_ZN40_INTERNAL_f5596e36_4_k_cu_2ddd8e47_798654cuda3std6ranges3__45__cpo5cdataE,(_ZN40_INTERNAL_f5596e36_4_k_cu_2ddd8e47_798656thrust24THRUST_300001_SM_1000_NS12placeholders2_2E - _ZN40_INTERNAL_f5596e36_4_k_cu_2ddd8e47_798654cuda3std6ranges3__45__cpo5cdataE)
_ZN40_INTERNAL_f5596e36_4_k_cu_2ddd8e47_798654cuda3std6ranges3__45__cpo5cdataE:
	.zero		1
	.type		_ZN40_INTERNAL_f5596e36_4_k_cu_2ddd8e47_798656thrust24THRUST_300001_SM_1000_NS12placeholders2_2E,@object
	.size		_ZN40_INTERNAL_f5596e36_4_k_cu_2ddd8e47_798656thrust24THRUST_300001_SM_1000_NS12placeholders2_2E,(_ZN40_INTERNAL_f5596e36_4_k_cu_2ddd8e47_798654cuda3std3__45__cpo3endE - _ZN40_INTERNAL_f5596e36_4_k_cu_2ddd8e47_798656thrust24THRUST_300001_SM_1000_NS12placeholders2_2E)
_ZN40_INTERNAL_f5596e36_4_k_cu_2ddd8e47_798656thrust24THRUST_300001_SM_1000_NS12placeholders2_2E:
	.zero		1
	.type		_ZN40_INTERNAL_f5596e36_4_k_cu_2ddd8e47_798654cuda3std3__45__cpo3endE,@object
	.size		_ZN40_INTERNAL_f5596e36_4_k_cu_2ddd8e47_798654cuda3std3__45__cpo3endE,(_ZN40_INTERNAL_f5596e36_4_k_cu_2ddd8e47_798654cuda3std6ranges3__45__cpo3endE - _ZN40_INTERNAL_f5596e36_4_k_cu_2ddd8e47_798654cuda3std3__45__cpo3endE)
_ZN40_INTERNAL_f5596e36_4_k_cu_2ddd8e47_798654cuda3std3__45__cpo3endE:
	.zero		1
	.type		_ZN40_INTERNAL_f5596e36_4_k_cu_2ddd8e47_798654cuda3std6ranges3__45__cpo3endE,@object
	.size		_ZN40_INTERNAL_f5596e36_4_k_cu_2ddd8e47_798654cuda3std6ranges3__45__cpo3endE,(_ZN40_INTERNAL_f5596e36_4_k_cu_2ddd8e47_798656thrust24THRUST_300001_SM_1000_NS12placeholders2_6E - _ZN40_INTERNAL_f5596e36_4_k_cu_2ddd8e47_798654cuda3std6ranges3__45__cpo3endE)
_ZN40_INTERNAL_f5596e36_4_k_cu_2ddd8e47_798654cuda3std6ranges3__45__cpo3endE:
	.zero		1
	.type		_ZN40_INTERNAL_f5596e36_4_k_cu_2ddd8e47_798656thrust24THRUST_300001_SM_1000_NS12placeholders2_6E,@object
	.size		_ZN40_INTERNAL_f5596e36_4_k_cu_2ddd8e47_798656thrust24THRUST_300001_SM_1000_NS12placeholders2_6E,(_ZN40_INTERNAL_f5596e36_4_k_cu_2ddd8e47_798654cuda3std3__45__cpo4rendE - _ZN40_INTERNAL_f5596e36_4_k_cu_2ddd8e47_798656thrust24THRUST_300001_SM_1000_NS12placeholders2_6E)
_ZN40_INTERNAL_f5596e36_4_k_cu_2ddd8e47_798656thrust24THRUST_300001_SM_1000_NS12placeholders2_6E:
	.zero		1
	.type		_ZN40_INTERNAL_f5596e36_4_k_cu_2ddd8e47_798654cuda3std3__45__cpo4rendE,@object
	.size		_ZN40_INTERNAL_f5596e36_4_k_cu_2ddd8e47_798654cuda3std3__45__cpo4rendE,(_ZN40_INTERNAL_f5596e36_4_k_cu_2ddd8e47_798654cuda3std6ranges3__45__cpo9iter_swapE - _ZN40_INTERNAL_f5596e36_4_k_cu_2ddd8e47_798654cuda3std3__45__cpo4rendE)
_ZN40_INTERNAL_f5596e36_4_k_cu_2ddd8e47_798654cuda3std3__45__cpo4rendE:
	.zero		1
	.type		_ZN40_INTERNAL_f5596e36_4_k_cu_2ddd8e47_798654cuda3std6ranges3__45__cpo9iter_swapE,@object
	.size		_ZN40_INTERNAL_f5596e36_4_k_cu_2ddd8e47_798654cuda3std6ranges3__45__cpo9iter_swapE,(_ZN40_INTERNAL_f5596e36_4_k_cu_2ddd8e47_798654cuda3std3__48unexpectE - _ZN40_INTERNAL_f5596e36_4_k_cu_2ddd8e47_798654cuda3std6ranges3__45__cpo9iter_swapE)
_ZN40_INTERNAL_f5596e36_4_k_cu_2ddd8e47_798654cuda3std6ranges3__45__cpo9iter_swapE:
	.zero		1
	.type		_ZN40_INTERNAL_f5596e36_4_k_cu_2ddd8e47_798654cuda3std3__48unexpectE,@object
	.size		_ZN40_INTERNAL_f5596e36_4_k_cu_2ddd8e47_798654cuda3std3__48unexpectE,(_ZN40_INTERNAL_f5596e36_4_k_cu_2ddd8e47_798656thrust24THRUST_300001_SM_1000_NS8cuda_cub3parE - _ZN40_INTERNAL_f5596e36_4_k_cu_2ddd8e47_798654cuda3std3__48unexpectE)
_ZN40_INTERNAL_f5596e36_4_k_cu_2ddd8e47_798654cuda3std3__48unexpectE:
	.zero		1
	.type		_ZN40_INTERNAL_f5596e36_4_k_cu_2ddd8e47_798656thrust24THRUST_300001_SM_1000_NS8cuda_cub3parE,@object
	.size		_ZN40_INTERNAL_f5596e36_4_k_cu_2ddd8e47_798656thrust24THRUST_300001_SM_1000_NS8cuda_cub3parE,(_ZN40_INTERNAL_f5596e36_4_k_cu_2ddd8e47_798656thrust24THRUST_300001_SM_1000_NS12placeholders2_4E - _ZN40_INTERNAL_f5596e36_4_k_cu_2ddd8e47_798656thrust24THRUST_300001_SM_1000_NS8cuda_cub3parE)
_ZN40_INTERNAL_f5596e36_4_k_cu_2ddd8e47_798656thrust24THRUST_300001_SM_1000_NS8cuda_cub3parE:
	.zero		1
	.type		_ZN40_INTERNAL_f5596e36_4_k_cu_2ddd8e47_798656thrust24THRUST_300001_SM_1000_NS12placeholders2_4E,@object
	.size		_ZN40_INTERNAL_f5596e36_4_k_cu_2ddd8e47_798656thrust24THRUST_300001_SM_1000_NS12placeholders2_4E,(_ZN40_INTERNAL_f5596e36_4_k_cu_2ddd8e47_798654cuda3std3__45__cpo4cendE - _ZN40_INTERNAL_f5596e36_4_k_cu_2ddd8e47_798656thrust24THRUST_300001_SM_1000_NS12placeholders2_4E)
_ZN40_INTERNAL_f5596e36_4_k_cu_2ddd8e47_798656thrust24THRUST_300001_SM_1000_NS12placeholders2_4E:
	.zero		1
	.type		_ZN40_INTERNAL_f5596e36_4_k_cu_2ddd8e47_798654cuda3std3__45__cpo4cendE,@object
	.size		_ZN40_INTERNAL_f5596e36_4_k_cu_2ddd8e47_798654cuda3std3__45__cpo4cendE,(_ZN40_INTERNAL_f5596e36_4_k_cu_2ddd8e47_798654cuda3std6ranges3__45__cpo4cendE - _ZN40_INTERNAL_f5596e36_4_k_cu_2ddd8e47_798654cuda3std3__45__cpo4cendE)
_ZN40_INTERNAL_f5596e36_4_k_cu_2ddd8e47_798654cuda3std3__45__cpo4cendE:
	.zero		1
	.type		_ZN40_INTERNAL_f5596e36_4_k_cu_2ddd8e47_798654cuda3std6ranges3__45__cpo4cendE,@object
	.size		_ZN40_INTERNAL_f5596e36_4_k_cu_2ddd8e47_798654cuda3std6ranges3__45__cpo4cendE,(_ZN40_INTERNAL_f5596e36_4_k_cu_2ddd8e47_798654cuda3std3__420unreachable_sentinelE - _ZN40_INTERNAL_f5596e36_4_k_cu_2ddd8e47_798654cuda3std6ranges3__45__cpo4cendE)
_ZN40_INTERNAL_f5596e36_4_k_cu_2ddd8e47_798654cuda3std6ranges3__45__cpo4cendE:
	.zero		1
	.type		_ZN40_INTERNAL_f5596e36_4_k_cu_2ddd8e47_798654cuda3std3__420unreachable_sentinelE,@object
	.size		_ZN40_INTERNAL_f5596e36_4_k_cu_2ddd8e47_798654cuda3std3__420unreachable_sentinelE,(_ZN40_INTERNAL_f5596e36_4_k_cu_2ddd8e47_798654cuda3std6ranges3__45__cpo5ssizeE - _ZN40_INTERNAL_f5596e36_4_k_cu_2ddd8e47_798654cuda3std3__420unreachable_sentinelE)
_ZN40_INTERNAL_f5596e36_4_k_cu_2ddd8e47_798654cuda3std3__420unreachable_sentinelE:
	.zero		1
	.type		_ZN40_INTERNAL_f5596e36_4_k_cu_2ddd8e47_798654cuda3std6ranges3__45__cpo5ssizeE,@object
	.size		_ZN40_INTERNAL_f5596e36_4_k_cu_2ddd8e47_798654cuda3std6ranges3__45__cpo5ssizeE,(_ZN40_INTERNAL_f5596e36_4_k_cu_2ddd8e47_798656thrust24THRUST_300001_SM_1000_NS12placeholders2_8E - _ZN40_INTERNAL_f5596e36_4_k_cu_2ddd8e47_798654cuda3std6ranges3__45__cpo5ssizeE)
_ZN40_INTERNAL_f5596e36_4_k_cu_2ddd8e47_798654cuda3std6ranges3__45__cpo5ssizeE:
	.zero		1
	.type		_ZN40_INTERNAL_f5596e36_4_k_cu_2ddd8e47_798656thrust24THRUST_300001_SM_1000_NS12placeholders2_8E,@object
	.size		_ZN40_INTERNAL_f5596e36_4_k_cu_2ddd8e47_798656thrust24THRUST_300001_SM_1000_NS12placeholders2_8E,(_ZN40_INTERNAL_f5596e36_4_k_cu_2ddd8e47_798654cuda3std3__45__cpo5crendE - _ZN40_INTERNAL_f5596e36_4_k_cu_2ddd8e47_798656thrust24THRUST_300001_SM_1000_NS12placeholders2_8E)
_ZN40_INTERNAL_f5596e36_4_k_cu_2ddd8e47_798656thrust24THRUST_300001_SM_1000_NS12placeholders2_8E:
	.zero		1
	.type		_ZN40_INTERNAL_f5596e36_4_k_cu_2ddd8e47_798654cuda3std3__45__cpo5crendE,@object
	.size		_ZN40_INTERNAL_f5596e36_4_k_cu_2ddd8e47_798654cuda3std3__45__cpo5crendE,(_ZN40_INTERNAL_f5596e36_4_k_cu_2ddd8e47_798654cuda3std6ranges3__45__cpo4prevE - _ZN40_INTERNAL_f5596e36_4_k_cu_2ddd8e47_798654cuda3std3__45__cpo5crendE)
_ZN40_INTERNAL_f5596e36_4_k_cu_2ddd8e47_798654cuda3std3__45__cpo5crendE:
	.zero		1
	.type		_ZN40_INTERNAL_f5596e36_4_k_cu_2ddd8e47_798654cuda3std6ranges3__45__cpo4prevE,@object
	.size		_ZN40_INTERNAL_f5596e36_4_k_cu_2ddd8e47_798654cuda3std6ranges3__45__cpo4prevE,(_ZN40_INTERNAL_f5596e36_4_k_cu_2ddd8e47_798654cuda3std6ranges3__45__cpo9iter_moveE - _ZN40_INTERNAL_f5596e36_4_k_cu_2ddd8e47_798654cuda3std6ranges3__45__cpo4prevE)
_ZN40_INTERNAL_f5596e36_4_k_cu_2ddd8e47_798654cuda3std6ranges3__45__cpo4prevE:
	.zero		1
	.type		_ZN40_INTERNAL_f5596e36_4_k_cu_2ddd8e47_798654cuda3std6ranges3__45__cpo9iter_moveE,@object
	.size		_ZN40_INTERNAL_f5596e36_4_k_cu_2ddd8e47_798654cuda3std6ranges3__45__cpo9iter_moveE,(_ZN40_INTERNAL_f5596e36_4_k_cu_2ddd8e47_798656thrust24THRUST_300001_SM_1000_NS6system6detail10sequential3seqE - _ZN40_INTERNAL_f5596e36_4_k_cu_2ddd8e47_798654cuda3std6ranges3__45__cpo9iter_moveE)
_ZN40_INTERNAL_f5596e36_4_k_cu_2ddd8e47_798654cuda3std6ranges3__45__cpo9iter_moveE:
	.zero		1
	.type		_ZN40_INTERNAL_f5596e36_4_k_cu_2ddd8e47_798656thrust24THRUST_300001_SM_1000_NS6system6detail10sequential3seqE,@object
	.size		_ZN40_INTERNAL_f5596e36_4_k_cu_2ddd8e47_798656thrust24THRUST_300001_SM_1000_NS6system6detail10sequential3seqE,(.L_31 - _ZN40_INTERNAL_f5596e36_4_k_cu_2ddd8e47_798656thrust24THRUST_300001_SM_1000_NS6system6detail10sequential3seqE)
_ZN40_INTERNAL_f5596e36_4_k_cu_2ddd8e47_798656thrust24THRUST_300001_SM_1000_NS6system6detail10sequential3seqE:
	.zero		1
.L_31:


//--------------------- .nv.constant0._ZN3cub18CUB_300001_SM_10006detail11EmptyKernelIvEEvv --------------------------
	.section	.nv.constant0._ZN3cub18CUB_300001_SM_10006detail11EmptyKernelIvEEvv,"a",@progbits
	.sectionflags	@""
	.align	4
.nv.constant0._ZN3cub18CUB_300001_SM_10006detail11EmptyKernelIvEEvv:
	.zero		896


//--------------------- SYMBOLS --------------------------

	.type		.nv.reservedSmem.offset0,@object
	.size		.nv.reservedSmem.offset0,0x4
